//
// Generated by NVIDIA NVVM Compiler
//
// Compiler Build ID: CL-36424714
// Cuda compilation tools, release 13.0, V13.0.88
// Based on NVVM 20.0.0
//

.version 9.0
.target sm_100
.address_size 64

	// .globl	_Z8GPU_TilePViiiiiiiiiiiiiiiiiPiiiiiS0_
.extern .func  (.param .b32 func_retval0) vprintf
(
	.param .b64 vprintf_param_0,
	.param .b64 vprintf_param_1
)
;
.global .align 4 .u32 row;
.global .align 1 .b8 $str[64] = {99, 117, 114, 66, 97, 116, 99, 104, 58, 32, 37, 100, 44, 32, 116, 105, 108, 101, 73, 100, 120, 58, 32, 37, 100, 44, 32, 116, 105, 109, 101, 112, 105, 101, 99, 101, 58, 32, 37, 100, 44, 32, 118, 97, 108, 117, 101, 58, 32, 37, 100, 44, 32, 108, 105, 109, 105, 116, 58, 32, 37, 100, 10};

.visible .entry _Z8GPU_TilePViiiiiiiiiiiiiiiiiPiiiiiS0_(
	.param .u64 .ptr .align 1 _Z8GPU_TilePViiiiiiiiiiiiiiiiiPiiiiiS0__param_0,
	.param .u32 _Z8GPU_TilePViiiiiiiiiiiiiiiiiPiiiiiS0__param_1,
	.param .u32 _Z8GPU_TilePViiiiiiiiiiiiiiiiiPiiiiiS0__param_2,
	.param .u32 _Z8GPU_TilePViiiiiiiiiiiiiiiiiPiiiiiS0__param_3,
	.param .u32 _Z8GPU_TilePViiiiiiiiiiiiiiiiiPiiiiiS0__param_4,
	.param .u32 _Z8GPU_TilePViiiiiiiiiiiiiiiiiPiiiiiS0__param_5,
	.param .u32 _Z8GPU_TilePViiiiiiiiiiiiiiiiiPiiiiiS0__param_6,
	.param .u32 _Z8GPU_TilePViiiiiiiiiiiiiiiiiPiiiiiS0__param_7,
	.param .u32 _Z8GPU_TilePViiiiiiiiiiiiiiiiiPiiiiiS0__param_8,
	.param .u32 _Z8GPU_TilePViiiiiiiiiiiiiiiiiPiiiiiS0__param_9,
	.param .u32 _Z8GPU_TilePViiiiiiiiiiiiiiiiiPiiiiiS0__param_10,
	.param .u32 _Z8GPU_TilePViiiiiiiiiiiiiiiiiPiiiiiS0__param_11,
	.param .u32 _Z8GPU_TilePViiiiiiiiiiiiiiiiiPiiiiiS0__param_12,
	.param .u32 _Z8GPU_TilePViiiiiiiiiiiiiiiiiPiiiiiS0__param_13,
	.param .u32 _Z8GPU_TilePViiiiiiiiiiiiiiiiiPiiiiiS0__param_14,
	.param .u32 _Z8GPU_TilePViiiiiiiiiiiiiiiiiPiiiiiS0__param_15,
	.param .u32 _Z8GPU_TilePViiiiiiiiiiiiiiiiiPiiiiiS0__param_16,
	.param .u64 .ptr .align 1 _Z8GPU_TilePViiiiiiiiiiiiiiiiiPiiiiiS0__param_17,
	.param .u32 _Z8GPU_TilePViiiiiiiiiiiiiiiiiPiiiiiS0__param_18,
	.param .u32 _Z8GPU_TilePViiiiiiiiiiiiiiiiiPiiiiiS0__param_19,
	.param .u32 _Z8GPU_TilePViiiiiiiiiiiiiiiiiPiiiiiS0__param_20,
	.param .u32 _Z8GPU_TilePViiiiiiiiiiiiiiiiiPiiiiiS0__param_21,
	.param .u64 .ptr .align 1 _Z8GPU_TilePViiiiiiiiiiiiiiiiiPiiiiiS0__param_22
)
{
	.local .align 8 .b8 	__local_depot0[48];
	.reg .b64 	%SP;
	.reg .b64 	%SPL;
	.reg .pred 	%p<33>;
	.reg .b32 	%r<96>;
	.reg .b64 	%rd<48>;

	mov.u64 	%SPL, __local_depot0;
	cvta.local.u64 	%SP, %SPL;
	ld.param.u32 	%r21, [_Z8GPU_TilePViiiiiiiiiiiiiiiiiPiiiiiS0__param_1];
	ld.param.u32 	%r25, [_Z8GPU_TilePViiiiiiiiiiiiiiiiiPiiiiiS0__param_3];
	ld.param.u32 	%r26, [_Z8GPU_TilePViiiiiiiiiiiiiiiiiPiiiiiS0__param_4];
	ld.param.u32 	%r22, [_Z8GPU_TilePViiiiiiiiiiiiiiiiiPiiiiiS0__param_10];
	ld.param.u32 	%r23, [_Z8GPU_TilePViiiiiiiiiiiiiiiiiPiiiiiS0__param_11];
	ld.param.u32 	%r24, [_Z8GPU_TilePViiiiiiiiiiiiiiiiiPiiiiiS0__param_20];
	ld.param.u64 	%rd8, [_Z8GPU_TilePViiiiiiiiiiiiiiiiiPiiiiiS0__param_22];
	cvta.to.global.u64 	%rd1, %rd8;
	mov.u32 	%r1, %tid.x;
	div.s32 	%r2, %r26, %r25;
	setp.ne.s32 	%p1, %r21, 0;
	@%p1 bra 	$L__BB0_23;
	setp.ne.s32 	%p22, %r1, 0;
	mul.lo.s32 	%r68, %r24, %r23;
	mul.wide.s32 	%rd35, %r68, 4;
	add.s64 	%rd2, %rd1, %rd35;
	@%p22 bra 	$L__BB0_5;
	min.s32 	%r3, %r2, %r22;
$L__BB0_3:
	ld.volatile.global.u32 	%r69, [%rd2];
	setp.lt.s32 	%p23, %r69, %r3;
	@%p23 bra 	$L__BB0_3;
	add.u64 	%rd36, %SP, 0;
	add.u64 	%rd37, %SPL, 0;
	ld.volatile.global.u32 	%r70, [%rd2];
	mov.b32 	%r71, 0;
	st.local.v2.u32 	[%rd37], {%r71, %r71};
	st.local.v2.u32 	[%rd37+8], {%r24, %r70};
	st.local.u32 	[%rd37+16], %r3;
	mov.u64 	%rd38, $str;
	cvta.global.u64 	%rd39, %rd38;
	{ // callseq 6, 0
	.param .b64 param0;
	st.param.b64 	[param0], %rd39;
	.param .b64 param1;
	st.param.b64 	[param1], %rd36;
	.param .b32 retval0;
	call.uni (retval0), 
	vprintf, 
	(
	param0, 
	param1
	);
	ld.param.b32 	%r72, [retval0];
	} // callseq 6
$L__BB0_5:
	setp.ne.s32 	%p24, %r1, 0;
	bar.sync 	0;
	@%p24 bra 	$L__BB0_7;
	ld.volatile.global.u32 	%r74, [%rd2+4];
	add.s32 	%r75, %r74, 1;
	st.volatile.global.u32 	[%rd2+4], %r75;
$L__BB0_7:
	bar.sync 	0;
	add.s32 	%r4, %r22, -1;
	setp.lt.s32 	%p25, %r22, 3;
	@%p25 bra 	$L__BB0_16;
	add.u64 	%rd40, %SP, 24;
	add.u64 	%rd3, %SPL, 24;
	mov.b32 	%r93, 1;
	mov.u64 	%rd41, $str;
$L__BB0_9:
	setp.ne.s32 	%p26, %r1, 0;
	@%p26 bra 	$L__BB0_13;
	add.s32 	%r77, %r93, %r2;
	min.s32 	%r6, %r77, %r22;
$L__BB0_11:
	ld.volatile.global.u32 	%r78, [%rd2];
	setp.lt.s32 	%p27, %r78, %r6;
	@%p27 bra 	$L__BB0_11;
	ld.volatile.global.u32 	%r79, [%rd2];
	mov.b32 	%r80, 0;
	st.local.v2.u32 	[%rd3], {%r80, %r93};
	st.local.v2.u32 	[%rd3+8], {%r24, %r79};
	st.local.u32 	[%rd3+16], %r6;
	cvta.global.u64 	%rd42, %rd41;
	{ // callseq 7, 0
	.param .b64 param0;
	st.param.b64 	[param0], %rd42;
	.param .b64 param1;
	st.param.b64 	[param1], %rd40;
	.param .b32 retval0;
	call.uni (retval0), 
	vprintf, 
	(
	param0, 
	param1
	);
	ld.param.b32 	%r81, [retval0];
	} // callseq 7
$L__BB0_13:
	setp.ne.s32 	%p28, %r1, 0;
	bar.sync 	0;
	@%p28 bra 	$L__BB0_15;
	ld.volatile.global.u32 	%r83, [%rd2+4];
	add.s32 	%r84, %r83, 1;
	st.volatile.global.u32 	[%rd2+4], %r84;
$L__BB0_15:
	bar.sync 	0;
	add.s32 	%r93, %r93, 1;
	setp.ne.s32 	%p29, %r93, %r4;
	@%p29 bra 	$L__BB0_9;
$L__BB0_16:
	setp.ne.s32 	%p30, %r1, 0;
	@%p30 bra 	$L__BB0_20;
	add.s32 	%r85, %r2, %r4;
	min.s32 	%r8, %r85, %r22;
$L__BB0_18:
	ld.volatile.global.u32 	%r86, [%rd2];
	setp.lt.s32 	%p31, %r86, %r8;
	@%p31 bra 	$L__BB0_18;
	add.u64 	%rd44, %SP, 0;
	add.u64 	%rd45, %SPL, 0;
	ld.volatile.global.u32 	%r87, [%rd2];
	mov.b32 	%r88, 0;
	st.local.v2.u32 	[%rd45], {%r88, %r4};
	st.local.v2.u32 	[%rd45+8], {%r24, %r87};
	st.local.u32 	[%rd45+16], %r8;
	mov.u64 	%rd46, $str;
	cvta.global.u64 	%rd47, %rd46;
	{ // callseq 8, 0
	.param .b64 param0;
	st.param.b64 	[param0], %rd47;
	.param .b64 param1;
	st.param.b64 	[param1], %rd44;
	.param .b32 retval0;
	call.uni (retval0), 
	vprintf, 
	(
	param0, 
	param1
	);
	ld.param.b32 	%r89, [retval0];
	} // callseq 8
$L__BB0_20:
	setp.ne.s32 	%p32, %r1, 0;
	bar.sync 	0;
	@%p32 bra 	$L__BB0_22;
	ld.volatile.global.u32 	%r91, [%rd2+4];
	add.s32 	%r92, %r91, 1;
	st.volatile.global.u32 	[%rd2+4], %r92;
$L__BB0_22:
	bar.sync 	0;
	bra.uni 	$L__BB0_62;
$L__BB0_23:
	add.s32 	%r27, %r23, -1;
	setp.ne.s32 	%p2, %r21, %r27;
	@%p2 bra 	$L__BB0_40;
	setp.ne.s32 	%p14, %r1, 0;
	mad.lo.s32 	%r51, %r24, %r23, %r21;
	mul.wide.s32 	%rd22, %r51, 4;
	add.s64 	%rd4, %rd1, %rd22;
	@%p14 bra 	$L__BB0_28;
	min.s32 	%r9, %r2, %r22;
$L__BB0_26:
	ld.volatile.global.u32 	%r52, [%rd4];
	setp.lt.s32 	%p15, %r52, %r9;
	@%p15 bra 	$L__BB0_26;
	add.u64 	%rd23, %SP, 0;
	add.u64 	%rd24, %SPL, 0;
	ld.volatile.global.u32 	%r53, [%rd4];
	mov.b32 	%r54, 0;
	st.local.v2.u32 	[%rd24], {%r21, %r54};
	st.local.v2.u32 	[%rd24+8], {%r24, %r53};
	st.local.u32 	[%rd24+16], %r9;
	mov.u64 	%rd25, $str;
	cvta.global.u64 	%rd26, %rd25;
	{ // callseq 3, 0
	.param .b64 param0;
	st.param.b64 	[param0], %rd26;
	.param .b64 param1;
	st.param.b64 	[param1], %rd23;
	.param .b32 retval0;
	call.uni (retval0), 
	vprintf, 
	(
	param0, 
	param1
	);
	ld.param.b32 	%r55, [retval0];
	} // callseq 3
$L__BB0_28:
	bar.sync 	0;
	add.s32 	%r10, %r22, -1;
	setp.lt.s32 	%p16, %r22, 3;
	@%p16 bra 	$L__BB0_35;
	add.u64 	%rd27, %SP, 24;
	add.u64 	%rd5, %SPL, 24;
	mov.b32 	%r94, 1;
	mov.u64 	%rd28, $str;
$L__BB0_30:
	setp.ne.s32 	%p17, %r1, 0;
	@%p17 bra 	$L__BB0_34;
	add.s32 	%r58, %r94, %r2;
	min.s32 	%r12, %r58, %r22;
$L__BB0_32:
	ld.volatile.global.u32 	%r59, [%rd4];
	setp.lt.s32 	%p18, %r59, %r12;
	@%p18 bra 	$L__BB0_32;
	ld.volatile.global.u32 	%r60, [%rd4];
	st.local.v2.u32 	[%rd5], {%r21, %r94};
	st.local.v2.u32 	[%rd5+8], {%r24, %r60};
	st.local.u32 	[%rd5+16], %r12;
	cvta.global.u64 	%rd29, %rd28;
	{ // callseq 4, 0
	.param .b64 param0;
	st.param.b64 	[param0], %rd29;
	.param .b64 param1;
	st.param.b64 	[param1], %rd27;
	.param .b32 retval0;
	call.uni (retval0), 
	vprintf, 
	(
	param0, 
	param1
	);
	ld.param.b32 	%r61, [retval0];
	} // callseq 4
$L__BB0_34:
	bar.sync 	0;
	add.s32 	%r94, %r94, 1;
	setp.ne.s32 	%p19, %r94, %r10;
	@%p19 bra 	$L__BB0_30;
$L__BB0_35:
	setp.ne.s32 	%p20, %r1, 0;
	@%p20 bra 	$L__BB0_39;
	add.s32 	%r63, %r2, %r10;
	min.s32 	%r14, %r63, %r22;
$L__BB0_37:
	ld.volatile.global.u32 	%r64, [%rd4];
	setp.lt.s32 	%p21, %r64, %r14;
	@%p21 bra 	$L__BB0_37;
	add.u64 	%rd31, %SP, 0;
	add.u64 	%rd32, %SPL, 0;
	ld.volatile.global.u32 	%r65, [%rd4];
	st.local.v2.u32 	[%rd32], {%r21, %r10};
	st.local.v2.u32 	[%rd32+8], {%r24, %r65};
	st.local.u32 	[%rd32+16], %r14;
	mov.u64 	%rd33, $str;
	cvta.global.u64 	%rd34, %rd33;
	{ // callseq 5, 0
	.param .b64 param0;
	st.param.b64 	[param0], %rd34;
	.param .b64 param1;
	st.param.b64 	[param1], %rd31;
	.param .b32 retval0;
	call.uni (retval0), 
	vprintf, 
	(
	param0, 
	param1
	);
	ld.param.b32 	%r66, [retval0];
	} // callseq 5
$L__BB0_39:
	bar.sync 	0;
	bra.uni 	$L__BB0_62;
$L__BB0_40:
	setp.ne.s32 	%p3, %r1, 0;
	mad.lo.s32 	%r28, %r24, %r23, %r21;
	mul.wide.s32 	%rd9, %r28, 4;
	add.s64 	%rd6, %rd1, %rd9;
	@%p3 bra 	$L__BB0_44;
	min.s32 	%r15, %r2, %r22;
$L__BB0_42:
	ld.volatile.global.u32 	%r29, [%rd6];
	setp.lt.s32 	%p4, %r29, %r15;
	@%p4 bra 	$L__BB0_42;
	add.u64 	%rd10, %SP, 0;
	add.u64 	%rd11, %SPL, 0;
	ld.volatile.global.u32 	%r30, [%rd6];
	mov.b32 	%r31, 0;
	st.local.v2.u32 	[%rd11], {%r21, %r31};
	st.local.v2.u32 	[%rd11+8], {%r24, %r30};
	st.local.u32 	[%rd11+16], %r15;
	mov.u64 	%rd12, $str;
	cvta.global.u64 	%rd13, %rd12;
	{ // callseq 0, 0
	.param .b64 param0;
	st.param.b64 	[param0], %rd13;
	.param .b64 param1;
	st.param.b64 	[param1], %rd10;
	.param .b32 retval0;
	call.uni (retval0), 
	vprintf, 
	(
	param0, 
	param1
	);
	ld.param.b32 	%r32, [retval0];
	} // callseq 0
$L__BB0_44:
	setp.ne.s32 	%p5, %r1, 0;
	bar.sync 	0;
	@%p5 bra 	$L__BB0_46;
	ld.volatile.global.u32 	%r34, [%rd6+4];
	add.s32 	%r35, %r34, 1;
	st.volatile.global.u32 	[%rd6+4], %r35;
$L__BB0_46:
	bar.sync 	0;
	add.s32 	%r16, %r22, -1;
	setp.lt.s32 	%p6, %r22, 3;
	@%p6 bra 	$L__BB0_55;
	add.u64 	%rd14, %SP, 24;
	add.u64 	%rd7, %SPL, 24;
	mov.b32 	%r95, 1;
	mov.u64 	%rd15, $str;
$L__BB0_48:
	setp.ne.s32 	%p7, %r1, 0;
	@%p7 bra 	$L__BB0_52;
	add.s32 	%r37, %r95, %r2;
	min.s32 	%r18, %r37, %r22;
$L__BB0_50:
	ld.volatile.global.u32 	%r38, [%rd6];
	setp.lt.s32 	%p8, %r38, %r18;
	@%p8 bra 	$L__BB0_50;
	ld.volatile.global.u32 	%r39, [%rd6];
	st.local.v2.u32 	[%rd7], {%r21, %r95};
	st.local.v2.u32 	[%rd7+8], {%r24, %r39};
	st.local.u32 	[%rd7+16], %r18;
	cvta.global.u64 	%rd16, %rd15;
	{ // callseq 1, 0
	.param .b64 param0;
	st.param.b64 	[param0], %rd16;
	.param .b64 param1;
	st.param.b64 	[param1], %rd14;
	.param .b32 retval0;
	call.uni (retval0), 
	vprintf, 
	(
	param0, 
	param1
	);
	ld.param.b32 	%r40, [retval0];
	} // callseq 1
$L__BB0_52:
	setp.ne.s32 	%p9, %r1, 0;
	bar.sync 	0;
	@%p9 bra 	$L__BB0_54;
	ld.volatile.global.u32 	%r42, [%rd6+4];
	add.s32 	%r43, %r42, 1;
	st.volatile.global.u32 	[%rd6+4], %r43;
$L__BB0_54:
	bar.sync 	0;
	add.s32 	%r95, %r95, 1;
	setp.ne.s32 	%p10, %r95, %r16;
	@%p10 bra 	$L__BB0_48;
$L__BB0_55:
	setp.ne.s32 	%p11, %r1, 0;
	@%p11 bra 	$L__BB0_59;
	add.s32 	%r44, %r2, %r16;
	min.s32 	%r20, %r44, %r22;
$L__BB0_57:
	ld.volatile.global.u32 	%r45, [%rd6];
	setp.lt.s32 	%p12, %r45, %r20;
	@%p12 bra 	$L__BB0_57;
	add.u64 	%rd18, %SP, 0;
	add.u64 	%rd19, %SPL, 0;
	ld.volatile.global.u32 	%r46, [%rd6];
	st.local.v2.u32 	[%rd19], {%r21, %r16};
	st.local.v2.u32 	[%rd19+8], {%r24, %r46};
	st.local.u32 	[%rd19+16], %r20;
	mov.u64 	%rd20, $str;
	cvta.global.u64 	%rd21, %rd20;
	{ // callseq 2, 0
	.param .b64 param0;
	st.param.b64 	[param0], %rd21;
	.param .b64 param1;
	st.param.b64 	[param1], %rd18;
	.param .b32 retval0;
	call.uni (retval0), 
	vprintf, 
	(
	param0, 
	param1
	);
	ld.param.b32 	%r47, [retval0];
	} // callseq 2
$L__BB0_59:
	setp.ne.s32 	%p13, %r1, 0;
	bar.sync 	0;
	@%p13 bra 	$L__BB0_61;
	ld.volatile.global.u32 	%r49, [%rd6+4];
	add.s32 	%r50, %r49, 1;
	st.volatile.global.u32 	[%rd6+4], %r50;
$L__BB0_61:
	bar.sync 	0;
$L__BB0_62:
	ret;

}


// ===== COMPILED SASS (sm_100) =====

	.target	sm_100

	.elftype	@"ET_EXEC"


//--------------------- .note.nv.tkinfo           --------------------------
	.section	.note.nv.tkinfo,"",@"SHT_NOTE"
	.sectionflags	@"SHF_NOTE_NV_TKINFO"
	.tkinfo
        /*0018*/ 	.word	0x00000002
        /*0030*/ 	.string	""
        /*0030*/ 	.string	"ptxas"
        /*0030*/ 	.string	"Cuda compilation tools, release 13.0, V13.0.88"
        /*0030*/ 	.string	"Build cuda_13.0.r13.0/compiler.36424714_0"
        /*0030*/ 	.string	"-arch sm_100 -m 64 "



//--------------------- .note.nv.cuinfo           --------------------------
	.section	.note.nv.cuinfo,"",@"SHT_NOTE"
	.sectionflags	@"SHF_NOTE_NV_CUINFO"
        /*0018*/ 	.short	0x0002
        /*001a*/ 	.short	0x0064
        /*001c*/ 	.short	0x0082
	.zero		2


//--------------------- .nv.info                  --------------------------
	.section	.nv.info,"",@"SHT_CUDA_INFO"
	.align	4


	//----- nvinfo : EIATTR_REGCOUNT
	.align		4
        /*0000*/ 	.byte	0x04, 0x2f
        /*0002*/ 	.short	(.L_3 - .L_2)
	.align		4
.L_2:
        /*0004*/ 	.word	index@(_Z8GPU_TilePViiiiiiiiiiiiiiiiiPiiiiiS0_)
        /*0008*/ 	.word	0x0000001e


	//----- nvinfo : EIATTR_FRAME_SIZE
	.align		4
.L_3:
        /*000c*/ 	.byte	0x04, 0x11
        /*000e*/ 	.short	(.L_5 - .L_4)
	.align		4
.L_4:
        /*0010*/ 	.word	index@(_Z8GPU_TilePViiiiiiiiiiiiiiiiiPiiiiiS0_)
        /*0014*/ 	.word	0x00000030


	//----- nvinfo : EIATTR_MIN_STACK_SIZE
	.align		4
.L_5:
        /*0018*/ 	.byte	0x04, 0x12
        /*001a*/ 	.short	(.L_7 - .L_6)
	.align		4
.L_6:
        /*001c*/ 	.word	index@(_Z8GPU_TilePViiiiiiiiiiiiiiiiiPiiiiiS0_)
        /*0020*/ 	.word	0x00000030
.L_7:


//--------------------- .nv.compat                --------------------------
	.section	.nv.compat,"",@"SHT_CUDA_COMPAT_INFO"
	.align	4
        /*0000*/ 	.byte	0x02, 0x09, 0x00, 0x00, 0x02, 0x02, 0x01, 0x00, 0x02, 0x05, 0x05, 0x00, 0x03, 0x07, 0x01, 0x01
        /*0010*/ 	.byte	0x02, 0x03, 0x00, 0x00, 0x02, 0x06, 0x01, 0x00, 0x04, 0x0b, 0x08, 0x00, 0x09, 0x00, 0x00, 0x00
        /*0020*/ 	.byte	0x00, 0x00, 0x00, 0x00


//--------------------- .nv.info._Z8GPU_TilePViiiiiiiiiiiiiiiiiPiiiiiS0_ --------------------------
	.section	.nv.info._Z8GPU_TilePViiiiiiiiiiiiiiiiiPiiiiiS0_,"",@"SHT_CUDA_INFO"
	.sectionflags	@""
	.align	4


	//----- nvinfo : EIATTR_CUDA_API_VERSION
	.align		4
        /*0000*/ 	.byte	0x04, 0x37
        /*0002*/ 	.short	(.L_9 - .L_8)
.L_8:
        /*0004*/ 	.word	0x00000082


	//----- nvinfo : EIATTR_KPARAM_INFO
	.align		4
.L_9:
        /*0008*/ 	.byte	0x04, 0x17
        /*000a*/ 	.short	(.L_11 - .L_10)
.L_10:
        /*000c*/ 	.word	0x00000000
        /*0010*/ 	.short	0x0016
        /*0012*/ 	.short	0x0060
        /*0014*/ 	.byte	0x00, 0xf5, 0x21, 0x00


	//----- nvinfo : EIATTR_KPARAM_INFO
	.align		4
.L_11:
        /*0018*/ 	.byte	0x04, 0x17
        /*001a*/ 	.short	(.L_13 - .L_12)
.L_12:
        /*001c*/ 	.word	0x00000000
        /*0020*/ 	.short	0x0015
        /*0022*/ 	.short	0x005c
        /*0024*/ 	.byte	0x00, 0xf0, 0x11, 0x00


	//----- nvinfo : EIATTR_KPARAM_INFO
	.align		4
.L_13:
        /*0028*/ 	.byte	0x04, 0x17
        /*002a*/ 	.short	(.L_15 - .L_14)
.L_14:
        /*002c*/ 	.word	0x00000000
        /*0030*/ 	.short	0x0014
        /*0032*/ 	.short	0x0058
        /*0034*/ 	.byte	0x00, 0xf0, 0x11, 0x00


	//----- nvinfo : EIATTR_KPARAM_INFO
	.align		4
.L_15:
        /*0038*/ 	.byte	0x04, 0x17
        /*003a*/ 	.short	(.L_17 - .L_16)
.L_16:
        /*003c*/ 	.word	0x00000000
        /*0040*/ 	.short	0x0013
        /*0042*/ 	.short	0x0054
        /*0044*/ 	.byte	0x00, 0xf0, 0x11, 0x00


	//----- nvinfo : EIATTR_KPARAM_INFO
	.align		4
.L_17:
        /*0048*/ 	.byte	0x04, 0x17
        /*004a*/ 	.short	(.L_19 - .L_18)
.L_18:
        /*004c*/ 	.word	0x00000000
        /*0050*/ 	.short	0x0012
        /*0052*/ 	.short	0x0050
        /*0054*/ 	.byte	0x00, 0xf0, 0x11, 0x00


	//----- nvinfo : EIATTR_KPARAM_INFO
	.align		4
.L_19:
        /*0058*/ 	.byte	0x04, 0x17
        /*005a*/ 	.short	(.L_21 - .L_20)
.L_20:
        /*005c*/ 	.word	0x00000000
        /*0060*/ 	.short	0x0011
        /*0062*/ 	.short	0x0048
        /*0064*/ 	.byte	0x00, 0xf5, 0x21, 0x00


	//----- nvinfo : EIATTR_KPARAM_INFO
	.align		4
.L_21:
        /*0068*/ 	.byte	0x04, 0x17
        /*006a*/ 	.short	(.L_23 - .L_22)
.L_22:
        /*006c*/ 	.word	0x00000000
        /*0070*/ 	.short	0x0010
        /*0072*/ 	.short	0x0044
        /*0074*/ 	.byte	0x00, 0xf0, 0x11, 0x00


	//----- nvinfo : EIATTR_KPARAM_INFO
	.align		4
.L_23:
        /*0078*/ 	.byte	0x04, 0x17
        /*007a*/ 	.short	(.L_25 - .L_24)
.L_24:
        /*007c*/ 	.word	0x00000000
        /*0080*/ 	.short	0x000f
        /*0082*/ 	.short	0x0040
        /*0084*/ 	.byte	0x00, 0xf0, 0x11, 0x00


	//----- nvinfo : EIATTR_KPARAM_INFO
	.align		4
.L_25:
        /*0088*/ 	.byte	0x04, 0x17
        /*008a*/ 	.short	(.L_27 - .L_26)
.L_26:
        /*008c*/ 	.word	0x00000000
        /*0090*/ 	.short	0x000e
        /*0092*/ 	.short	0x003c
        /*0094*/ 	.byte	0x00, 0xf0, 0x11, 0x00


	//----- nvinfo : EIATTR_KPARAM_INFO
	.align		4
.L_27:
        /*0098*/ 	.byte	0x04, 0x17
        /*009a*/ 	.short	(.L_29 - .L_28)
.L_28:
        /*009c*/ 	.word	0x00000000
        /*00a0*/ 	.short	0x000d
        /*00a2*/ 	.short	0x0038
        /*00a4*/ 	.byte	0x00, 0xf0, 0x11, 0x00


	//----- nvinfo : EIATTR_KPARAM_INFO
	.align		4
.L_29:
        /*00a8*/ 	.byte	0x04, 0x17
        /*00aa*/ 	.short	(.L_31 - .L_30)
.L_30:
        /*00ac*/ 	.word	0x00000000
        /*00b0*/ 	.short	0x000c
        /*00b2*/ 	.short	0x0034
        /*00b4*/ 	.byte	0x00, 0xf0, 0x11, 0x00


	//----- nvinfo : EIATTR_KPARAM_INFO
	.align		4
.L_31:
        /*00b8*/ 	.byte	0x04, 0x17
        /*00ba*/ 	.short	(.L_33 - .L_32)
.L_32:
        /*00bc*/ 	.word	0x00000000
        /*00c0*/ 	.short	0x000b
        /*00c2*/ 	.short	0x0030
        /*00c4*/ 	.byte	0x00, 0xf0, 0x11, 0x00


	//----- nvinfo : EIATTR_KPARAM_INFO
	.align		4
.L_33:
        /*00c8*/ 	.byte	0x04, 0x17
        /*00ca*/ 	.short	(.L_35 - .L_34)
.L_34:
        /*00cc*/ 	.word	0x00000000
        /*00d0*/ 	.short	0x000a
        /*00d2*/ 	.short	0x002c
        /*00d4*/ 	.byte	0x00, 0xf0, 0x11, 0x00


	//----- nvinfo : EIATTR_KPARAM_INFO
	.align		4
.L_35:
        /*00d8*/ 	.byte	0x04, 0x17
        /*00da*/ 	.short	(.L_37 - .L_36)
.L_36:
        /*00dc*/ 	.word	0x00000000
        /*00e0*/ 	.short	0x0009
        /*00e2*/ 	.short	0x0028
        /*00e4*/ 	.byte	0x00, 0xf0, 0x11, 0x00


	//----- nvinfo : EIATTR_KPARAM_INFO
	.align		4
.L_37:
        /*00e8*/ 	.byte	0x04, 0x17
        /*00ea*/ 	.short	(.L_39 - .L_38)
.L_38:
        /*00ec*/ 	.word	0x00000000
        /*00f0*/ 	.short	0x0008
        /*00f2*/ 	.short	0x0024
        /*00f4*/ 	.byte	0x00, 0xf0, 0x11, 0x00


	//----- nvinfo : EIATTR_KPARAM_INFO
	.align		4
.L_39:
        /*00f8*/ 	.byte	0x04, 0x17
        /*00fa*/ 	.short	(.L_41 - .L_40)
.L_40:
        /*00fc*/ 	.word	0x00000000
        /*0100*/ 	.short	0x0007
        /*0102*/ 	.short	0x0020
        /*0104*/ 	.byte	0x00, 0xf0, 0x11, 0x00


	//----- nvinfo : EIATTR_KPARAM_INFO
	.align		4
.L_41:
        /*0108*/ 	.byte	0x04, 0x17
        /*010a*/ 	.short	(.L_43 - .L_42)
.L_42:
        /*010c*/ 	.word	0x00000000
        /*0110*/ 	.short	0x0006
        /*0112*/ 	.short	0x001c
        /*0114*/ 	.byte	0x00, 0xf0, 0x11, 0x00


	//----- nvinfo : EIATTR_KPARAM_INFO
	.align		4
.L_43:
        /*0118*/ 	.byte	0x04, 0x17
        /*011a*/ 	.short	(.L_45 - .L_44)
.L_44:
        /*011c*/ 	.word	0x00000000
        /*0120*/ 	.short	0x0005
        /*0122*/ 	.short	0x0018
        /*0124*/ 	.byte	0x00, 0xf0, 0x11, 0x00


	//----- nvinfo : EIATTR_KPARAM_INFO
	.align		4
.L_45:
        /*0128*/ 	.byte	0x04, 0x17
        /*012a*/ 	.short	(.L_47 - .L_46)
.L_46:
        /*012c*/ 	.word	0x00000000
        /*0130*/ 	.short	0x0004
        /*0132*/ 	.short	0x0014
        /*0134*/ 	.byte	0x00, 0xf0, 0x11, 0x00


	//----- nvinfo : EIATTR_KPARAM_INFO
	.align		4
.L_47:
        /*0138*/ 	.byte	0x04, 0x17
        /*013a*/ 	.short	(.L_49 - .L_48)
.L_48:
        /*013c*/ 	.word	0x00000000
        /*0140*/ 	.short	0x0003
        /*0142*/ 	.short	0x0010
        /*0144*/ 	.byte	0x00, 0xf0, 0x11, 0x00


	//----- nvinfo : EIATTR_KPARAM_INFO
	.align		4
.L_49:
        /*0148*/ 	.byte	0x04, 0x17
        /*014a*/ 	.short	(.L_51 - .L_50)
.L_50:
        /*014c*/ 	.word	0x00000000
        /*0150*/ 	.short	0x0002
        /*0152*/ 	.short	0x000c
        /*0154*/ 	.byte	0x00, 0xf0, 0x11, 0x00


	//----- nvinfo : EIATTR_KPARAM_INFO
	.align		4
.L_51:
        /*0158*/ 	.byte	0x04, 0x17
        /*015a*/ 	.short	(.L_53 - .L_52)
.L_52:
        /*015c*/ 	.word	0x00000000
        /*0160*/ 	.short	0x0001
        /*0162*/ 	.short	0x0008
        /*0164*/ 	.byte	0x00, 0xf0, 0x11, 0x00


	//----- nvinfo : EIATTR_KPARAM_INFO
	.align		4
.L_53:
        /*0168*/ 	.byte	0x04, 0x17
        /*016a*/ 	.short	(.L_55 - .L_54)
.L_54:
        /*016c*/ 	.word	0x00000000
        /*0170*/ 	.short	0x0000
        /*0172*/ 	.short	0x0000
        /*0174*/ 	.byte	0x00, 0xf5, 0x21, 0x00


	//----- nvinfo : EIATTR_SPARSE_MMA_MASK
	.align		4
.L_55:
        /*0178*/ 	.byte	0x03, 0x50
        /*017a*/ 	.short	0x0000


	//----- nvinfo : EIATTR_MAXREG_COUNT
	.align		4
        /*017c*/ 	.byte	0x03, 0x1b
        /*017e*/ 	.short	0x00ff


	//----- nvinfo : EIATTR_NUM_BARRIERS
	.align		4
        /*0180*/ 	.byte	0x02, 0x4c
        /*0182*/ 	.byte	0x01
	.zero		1


	//----- nvinfo : EIATTR_EXTERNS
	.align		4
        /*0184*/ 	.byte	0x04, 0x0f
        /*0186*/ 	.short	(.L_57 - .L_56)


	//   ....[0]....
	.align		4
.L_56:
        /*0188*/ 	.word	index@(vprintf)


	//----- nvinfo : EIATTR_MERCURY_ISA_VERSION
	.align		4
.L_57:
        /*018c*/ 	.byte	0x03, 0x5f
        /*018e*/ 	.short	0x0101


	//----- nvinfo : EIATTR_VRC_CTA_INIT_COUNT
	.align		4
        /*0190*/ 	.byte	0x02, 0x4a
	.zero		1
	.zero		1


	//----- nvinfo : EIATTR_SYSCALL_OFFSETS
	.align		4
        /*0194*/ 	.byte	0x04, 0x46
        /*0196*/ 	.short	(.L_59 - .L_58)


	//   ....[0]....
.L_58:
        /*0198*/ 	.word	0x000003c0


	//   ....[1]....
        /*019c*/ 	.word	0x00000640


	//   ....[2]....
        /*01a0*/ 	.word	0x00000870


	//   ....[3]....
        /*01a4*/ 	.word	0x00000b00


	//   ....[4]....
        /*01a8*/ 	.word	0x00000d00


	//   ....[5]....
        /*01ac*/ 	.word	0x00000ec0


	//   ....[6]....
        /*01b0*/ 	.word	0x000010a0


	//   ....[7]....
        /*01b4*/ 	.word	0x00001320


	//   ....[8]....
        /*01b8*/ 	.word	0x00001550


	//----- nvinfo : EIATTR_EXIT_INSTR_OFFSETS
	.align		4
.L_59:
        /*01bc*/ 	.byte	0x04, 0x1c
        /*01be*/ 	.short	(.L_61 - .L_60)


	//   ....[0]....
.L_60:
        /*01c0*/ 	.word	0x00000920


	//   ....[1]....
        /*01c4*/ 	.word	0x00000ef0


	//   ....[2]....
        /*01c8*/ 	.word	0x00001600


	//----- nvinfo : EIATTR_CRS_STACK_SIZE
	.align		4
.L_61:
        /*01cc*/ 	.byte	0x04, 0x1e
        /*01ce*/ 	.short	(.L_63 - .L_62)
.L_62:
        /*01d0*/ 	.word	0x00000000


	//----- nvinfo : EIATTR_CBANK_PARAM_SIZE
	.align		4
.L_63:
        /*01d4*/ 	.byte	0x03, 0x19
        /*01d6*/ 	.short	0x0068


	//----- nvinfo : EIATTR_PARAM_CBANK
	.align		4
        /*01d8*/ 	.byte	0x04, 0x0a
        /*01da*/ 	.short	(.L_65 - .L_64)
	.align		4
.L_64:
        /*01dc*/ 	.word	index@(.nv.constant0._Z8GPU_TilePViiiiiiiiiiiiiiiiiPiiiiiS0_)
        /*01e0*/ 	.short	0x0380
        /*01e2*/ 	.short	0x0068


	//----- nvinfo : EIATTR_SW_WAR
	.align		4
.L_65:
        /*01e4*/ 	.byte	0x04, 0x36
        /*01e6*/ 	.short	(.L_67 - .L_66)
.L_66:
        /*01e8*/ 	.word	0x00000008
.L_67:


//--------------------- .nv.callgraph             --------------------------
	.section	.nv.callgraph,"",@"SHT_CUDA_CALLGRAPH"
	.align	4
	.sectionentsize	8
	.align		4
        /*0000*/ 	.word	0x00000000
	.align		4
        /*0004*/ 	.word	0xffffffff
	.align		4
        /*0008*/ 	.word	index@(_Z8GPU_TilePViiiiiiiiiiiiiiiiiPiiiiiS0_)
	.align		4
        /*000c*/ 	.word	index@(vprintf)
	.align		4
        /*0010*/ 	.word	0x00000000
	.align		4
        /*0014*/ 	.word	0xfffffffe
	.align		4
        /*0018*/ 	.word	0x00000000
	.align		4
        /*001c*/ 	.word	0xfffffffd
	.align		4
        /*0020*/ 	.word	0x00000000
	.align		4
        /*0024*/ 	.word	0xfffffffc


//--------------------- .nv.constant4             --------------------------
	.section	.nv.constant4,"a",@progbits
	.align	8
	.align		8
.nv.constant4:
        /*0000*/ 	.dword	vprintf
	.align		8
        /*0008*/ 	.dword	row
	.align		8
        /*0010*/ 	.dword	$str


//--------------------- .text._Z8GPU_TilePViiiiiiiiiiiiiiiiiPiiiiiS0_ --------------------------
	.section	.text._Z8GPU_TilePViiiiiiiiiiiiiiiiiPiiiiiS0_,"ax",@progbits
	.align	128
        .global         _Z8GPU_TilePViiiiiiiiiiiiiiiiiPiiiiiS0_
        .type           _Z8GPU_TilePViiiiiiiiiiiiiiiiiPiiiiiS0_,@function
        .size           _Z8GPU_TilePViiiiiiiiiiiiiiiiiPiiiiiS0_,(.L_x_39 - _Z8GPU_TilePViiiiiiiiiiiiiiiiiPiiiiiS0_)
        .other          _Z8GPU_TilePViiiiiiiiiiiiiiiiiPiiiiiS0_,@"STO_CUDA_ENTRY STV_DEFAULT"
_Z8GPU_TilePViiiiiiiiiiiiiiiiiPiiiiiS0_:
.text._Z8GPU_TilePViiiiiiiiiiiiiiiiiPiiiiiS0_:
[----:B------:R-:W0:Y:S08]  /*0000*/  LDC R1, c[0x0][0x37c] ;  /* 0x0000df00ff017b82 */ /* 0x000e300000000800 */
[----:B------:R-:W1:Y:S01]  /*0010*/  LDC.64 R2, c[0x0][0x390] ;  /* 0x0000e400ff027b82 */ /* 0x000e620000000a00 */
[----:B------:R-:W2:Y:S01]  /*0020*/  LDCU UR4, c[0x0][0x2f8] ;  /* 0x00005f00ff0477ac */ /* 0x000ea20008000800 */
[----:B------:R-:W3:Y:S01]  /*0030*/  S2R R17, SR_TID.X ;  /* 0x0000000000117919 */ /* 0x000ee20000002100 */
[----:B0-----:R-:W-:Y:S01]  /*0040*/  VIADD R1, R1, 0xffffffd0 ;  /* 0xffffffd001017836 */ /* 0x001fe20000000000 */
[----:B------:R-:W0:Y:S04]  /*0050*/  LDCU UR5, c[0x0][0x2fc] ;  /* 0x00005f80ff0577ac */ /* 0x000e280008000800 */
[----:B------:R-:W4:Y:S01]  /*0060*/  LDC R8, c[0x0][0x388] ;  /* 0x0000e200ff087b82 */ /* 0x000f220000000800 */
[----:B------:R-:W0:Y:S01]  /*0070*/  LDCU.64 UR36, c[0x0][0x358] ;  /* 0x00006b00ff2477ac */ /* 0x000e220008000a00 */
[----:B--2---:R-:W-:-:S02]  /*0080*/  IADD3 R16, P3, PT, R1, UR4, RZ ;  /* 0x0000000401107c10 */ /* 0x004fc4000ff7e0ff */
[----:B-1----:R-:W-:-:S04]  /*0090*/  IABS R7, R2 ;  /* 0x0000000200077213 */ /* 0x002fc80000000000 */
[----:B------:R-:W1:Y:S08]  /*00a0*/  I2F.RP R0, R7 ;  /* 0x0000000700007306 */ /* 0x000e700000209400 */
[----:B-1----:R-:W1:Y:S02]  /*00b0*/  MUFU.RCP R0, R0 ;  /* 0x0000000000007308 */ /* 0x002e640000001000 */
[----:B-1----:R-:W-:-:S06]  /*00c0*/  VIADD R4, R0, 0xffffffe ;  /* 0x0ffffffe00047836 */ /* 0x002fcc0000000000 */
[----:B------:R1:W2:Y:S02]  /*00d0*/  F2I.FTZ.U32.TRUNC.NTZ R5, R4 ;  /* 0x0000000400057305 */ /* 0x0002a4000021f000 */
[----:B-1----:R-:W-:Y:S02]  /*00e0*/  IMAD.MOV.U32 R4, RZ, RZ, RZ ;  /* 0x000000ffff047224 */ /* 0x002fe400078e00ff */
[----:B--2---:R-:W-:-:S04]  /*00f0*/  IMAD.MOV R6, RZ, RZ, -R5 ;  /* 0x000000ffff067224 */ /* 0x004fc800078e0a05 */
[----:B------:R-:W-:Y:S01]  /*0100*/  IMAD R9, R6, R7, RZ ;  /* 0x0000000706097224 */ /* 0x000fe200078e02ff */
[----:B------:R-:W-:Y:S02]  /*0110*/  IABS R6, R3 ;  /* 0x0000000300067213 */ /* 0x000fe40000000000 */
[----:B------:R-:W-:Y:S01]  /*0120*/  LOP3.LUT R3, R3, R2, RZ, 0x3c, !PT ;  /* 0x0000000203037212 */ /* 0x000fe200078e3cff */
[----:B------:R-:W-:-:S03]  /*0130*/  IMAD.HI.U32 R5, R5, R9, R4 ;  /* 0x0000000905057227 */ /* 0x000fc600078e0004 */
[----:B------:R-:W-:-:S03]  /*0140*/  ISETP.GE.AND P0, PT, R3, RZ, PT ;  /* 0x000000ff0300720c */ /* 0x000fc60003f06270 */
[----:B------:R-:W-:-:S04]  /*0150*/  IMAD.HI.U32 R18, R5, R6, RZ ;  /* 0x0000000605127227 */ /* 0x000fc800078e00ff */
[----:B------:R-:W-:-:S04]  /*0160*/  IMAD.MOV R0, RZ, RZ, -R18 ;  /* 0x000000ffff007224 */ /* 0x000fc800078e0a12 */
[----:B------:R-:W-:-:S05]  /*0170*/  IMAD R0, R7, R0, R6 ;  /* 0x0000000007007224 */ /* 0x000fca00078e0206 */
[----:B------:R-:W-:-:S13]  /*0180*/  ISETP.GT.U32.AND P1, PT, R7, R0, PT ;  /* 0x000000000700720c */ /* 0x000fda0003f24070 */
[----:B------:R-:W-:Y:S02]  /*0190*/  @!P1 IMAD.IADD R0, R0, 0x1, -R7 ;  /* 0x0000000100009824 */ /* 0x000fe400078e0a07 */
[----:B------:R-:W-:Y:S01]  /*01a0*/  @!P1 VIADD R18, R18, 0x1 ;  /* 0x0000000112129836 */ /* 0x000fe20000000000 */
[----:B------:R-:W-:Y:S02]  /*01b0*/  ISETP.NE.AND P1, PT, R2, RZ, PT ;  /* 0x000000ff0200720c */ /* 0x000fe40003f25270 */
[----:B------:R-:W-:-:S13]  /*01c0*/  ISETP.GE.U32.AND P2, PT, R0, R7, PT ;  /* 0x000000070000720c */ /* 0x000fda0003f46070 */
[----:B------:R-:W-:Y:S01]  /*01d0*/  @P2 VIADD R18, R18, 0x1 ;  /* 0x0000000112122836 */ /* 0x000fe20000000000 */
[----:B----4-:R-:W-:-:S03]  /*01e0*/  ISETP.NE.AND P2, PT, R8, RZ, PT ;  /* 0x000000ff0800720c */ /* 0x010fc60003f45270 */
[----:B------:R-:W-:Y:S01]  /*01f0*/  @!P0 IMAD.MOV R18, RZ, RZ, -R18 ;  /* 0x000000ffff128224 */ /* 0x000fe200078e0a12 */
[----:B------:R-:W-:Y:S01]  /*0200*/  @!P1 LOP3.LUT R18, RZ, R2, RZ, 0x33, !PT ;  /* 0x00000002ff129212 */ /* 0x000fe200078e33ff */
[----:B0-----:R-:W-:-:S08]  /*0210*/  IMAD.X R2, RZ, RZ, UR5, P3 ;  /* 0x00000005ff027e24 */ /* 0x001fd000098e06ff */
[----:B---3--:R-:W-:Y:S05]  /*0220*/  @P2 BRA `(.L_x_0) ;  /* 0x0000000400c02947 */ /* 0x008fea0003800000 */
[----:B------:R-:W0:Y:S01]  /*0230*/  LDC R10, c[0x0][0x3d8] ;  /* 0x0000f600ff0a7b82 */ /* 0x000e220000000800 */
[----:B------:R-:W0:Y:S01]  /*0240*/  LDCU UR4, c[0x0][0x3b0] ;  /* 0x00007600ff0477ac */ /* 0x000e220008000800 */
[----:B------:R-:W-:-:S06]  /*0250*/  ISETP.NE.AND P0, PT, R17, RZ, PT ;  /* 0x000000ff1100720c */ /* 0x000fcc0003f05270 */
[----:B------:R-:W1:Y:S01]  /*0260*/  LDC.64 R24, c[0x0][0x3e0] ;  /* 0x0000f800ff187b82 */ /* 0x000e620000000a00 */
[----:B0-----:R-:W-:-:S04]  /*0270*/  IMAD R3, R10, UR4, RZ ;  /* 0x000000040a037c24 */ /* 0x001fc8000f8e02ff */
[----:B-1----:R-:W-:Y:S02]  /*0280*/  IMAD.WIDE R24, R3, 0x4, R24 ;  /* 0x0000000403187825 */ /* 0x002fe400078e0218 */
[----:B------:R-:W-:Y:S05]  /*0290*/  @P0 BRA `(.L_x_1) ;  /* 0x00000000004c0947 */ /* 0x000fea0003800000 */
[----:B------:R-:W0:Y:S02]  /*02a0*/  LDCU UR4, c[0x0][0x3ac] ;  /* 0x00007580ff0477ac */ /* 0x000e240008000800 */
[----:B0-----:R-:W-:-:S07]  /*02b0*/  VIMNMX R12, PT, PT, R18, UR4, PT ;  /* 0x00000004120c7c48 */ /* 0x001fce000bfe0100 */
.L_x_2:
[----:B------:R-:W2:Y:S01]  /*02c0*/  LDG.E.STRONG.SYS R3, desc[UR36][R24.64] ;  /* 0x0000002418037981 */ /* 0x000ea2000c1f5900 */
[----:B------:R-:W-:Y:S05]  /*02d0*/  YIELD ;  /* 0x0000000000007946 */ /* 0x000fea0003800000 */
[----:B--2---:R-:W-:-:S13]  /*02e0*/  ISETP.GE.AND P0, PT, R3, R12, PT ;  /* 0x0000000c0300720c */ /* 0x004fda0003f06270 */
[----:B------:R-:W-:Y:S05]  /*02f0*/  @!P0 BRA `(.L_x_2) ;  /* 0xfffffffc00f08947 */ /* 0x000fea000383ffff */
[----:B------:R-:W2:Y:S01]  /*0300*/  LDG.E.STRONG.SYS R11, desc[UR36][R24.64] ;  /* 0x00000024180b7981 */ /* 0x000ea2000c1f5900 */
[----:B------:R-:W-:Y:S01]  /*0310*/  MOV R0, 0x0 ;  /* 0x0000000000007802 */ /* 0x000fe20000000f00 */
[----:B------:R-:W0:Y:S01]  /*0320*/  LDCU.64 UR4, c[0x4][0x10] ;  /* 0x01000200ff0477ac */ /* 0x000e220008000a00 */
[----:B------:R-:W-:Y:S01]  /*0330*/  IMAD.MOV.U32 R6, RZ, RZ, R16 ;  /* 0x000000ffff067224 */ /* 0x000fe200078e0010 */
[----:B------:R1:W-:Y:S01]  /*0340*/  STL [R1+0x10], R12 ;  /* 0x0000100c01007387 */ /* 0x0003e20000100800 */
[----:B------:R1:W3:Y:S01]  /*0350*/  LDC.64 R8, c[0x4][R0] ;  /* 0x0100000000087b82 */ /* 0x0002e20000000a00 */
[----:B------:R-:W-:Y:S02]  /*0360*/  IMAD.MOV.U32 R7, RZ, RZ, R2 ;  /* 0x000000ffff077224 */ /* 0x000fe400078e0002 */
[----:B------:R1:W-:Y:S01]  /*0370*/  STL.64 [R1], RZ ;  /* 0x000000ff01007387 */ /* 0x0003e20000100a00 */
[----:B0-----:R-:W-:Y:S01]  /*0380*/  IMAD.U32 R4, RZ, RZ, UR4 ;  /* 0x00000004ff047e24 */ /* 0x001fe2000f8e00ff */
[----:B------:R-:W-:-:S02]  /*0390*/  MOV R5, UR5 ;  /* 0x0000000500057c02 */ /* 0x000fc40008000f00 */
[----:B--23--:R1:W-:Y:S05]  /*03a0*/  STL.64 [R1+0x8], R10 ;  /* 0x0000080a01007387 */ /* 0x00c3ea0000100a00 */
[----:B------:R-:W-:-:S07]  /*03b0*/  LEPC R20, `(.L_x_1) ;  /* 0x000000001014794e */ /* 0x000fce0000000000 */
[----:B-1----:R-:W-:Y:S05]  /*03c0*/  CALL.ABS.NOINC R8 ;  /* 0x0000000008007343 */ /* 0x002fea0003c00000 */
.L_x_1:
[----:B------:R-:W0:Y:S01]  /*03d0*/  LDC R19, c[0x0][0x3ac] ;  /* 0x0000eb00ff137b82 */ /* 0x000e220000000800 */
[----:B------:R-:W-:Y:S01]  /*03e0*/  ISETP.NE.AND P1, PT, R17, RZ, PT ;  /* 0x000000ff1100720c */ /* 0x000fe20003f25270 */
[----:B------:R-:W-:Y:S05]  /*03f0*/  WARPSYNC.ALL ;  /* 0x0000000000007948 */ /* 0x000fea0003800000 */
[----:B------:R-:W-:Y:S01]  /*0400*/  BSSY.RECONVERGENT B0, `(.L_x_3) ;  /* 0x0000006000007945 */ /* 0x000fe20003800200 */
[----:B------:R-:W-:Y:S06]  /*0410*/  BAR.SYNC.DEFER_BLOCKING 0x0 ;  /* 0x0000000000007b1d */ /* 0x000fec0000010000 */
[----:B------:R-:W-:Y:S05]  /*0420*/  @P1 BRA `(.L_x_4) ;  /* 0x00000000000c1947 */ /* 0x000fea0003800000 */
[----:B------:R-:W2:Y:S02]  /*0430*/  LDG.E.STRONG.SYS R0, desc[UR36][R24.64+0x4] ;  /* 0x0000042418007981 */ /* 0x000ea4000c1f5900 */
[----:B--2---:R-:W-:-:S05]  /*0440*/  VIADD R3, R0, 0x1 ;  /* 0x0000000100037836 */ /* 0x004fca0000000000 */
[----:B------:R1:W-:Y:S02]  /*0450*/  STG.E.STRONG.SYS desc[UR36][R24.64+0x4], R3 ;  /* 0x0000040318007986 */ /* 0x0003e4000c115924 */
.L_x_4:
[----:B------:R-:W-:Y:S05]  /*0460*/  BSYNC.RECONVERGENT B0 ;  /* 0x0000000000007941 */ /* 0x000fea0003800200 */
.L_x_3:
[----:B------:R-:W-:Y:S01]  /*0470*/  BAR.SYNC.DEFER_BLOCKING 0x0 ;  /* 0x0000000000007b1d */ /* 0x000fe20000010000 */
[C---:B0-----:R-:W-:Y:S01]  /*0480*/  ISETP.GE.AND P0, PT, R19.reuse, 0x3, PT ;  /* 0x000000031300780c */ /* 0x041fe20003f06270 */
[----:B------:R-:W-:-:S12]  /*0490*/  VIADD R19, R19, 0xffffffff ;  /* 0xffffffff13137836 */ /* 0x000fd80000000000 */
[----:B------:R-:W-:Y:S05]  /*04a0*/  @!P0 BRA `(.L_x_5) ;  /* 0x00000000009c8947 */ /* 0x000fea0003800000 */
[----:B------:R-:W-:Y:S01]  /*04b0*/  IADD3 R27, P0, PT, R16, 0x18, RZ ;  /* 0x00000018101b7810 */ /* 0x000fe20007f1e0ff */
[----:B------:R-:W-:-:S04]  /*04c0*/  IMAD.MOV.U32 R23, RZ, RZ, 0x1 ;  /* 0x00000001ff177424 */ /* 0x000fc800078e00ff */
[----:B------:R-:W-:-:S08]  /*04d0*/  IMAD.X R26, RZ, RZ, R2, P0 ;  /* 0x000000ffff1a7224 */ /* 0x000fd000000e0602 */
.L_x_10:
[----:B------:R-:W-:-:S13]  /*04e0*/  ISETP.NE.AND P0, PT, R17, RZ, PT ;  /* 0x000000ff1100720c */ /* 0x000fda0003f05270 */
[----:B0-----:R-:W-:Y:S05]  /*04f0*/  @P0 BRA `(.L_x_6) ;  /* 0x0000000000540947 */ /* 0x001fea0003800000 */
[----:B------:R-:W0:Y:S02]  /*0500*/  LDCU UR4, c[0x0][0x3ac] ;  /* 0x00007580ff0477ac */ /* 0x000e240008000800 */
[----:B0-----:R-:W-:-:S07]  /*0510*/  VIADDMNMX R0, R23, R18, UR4, PT ;  /* 0x0000000417007e46 */ /* 0x001fce000b800112 */
.L_x_7:
[----:B-1----:R-:W2:Y:S01]  /*0520*/  LDG.E.STRONG.SYS R3, desc[UR36][R24.64] ;  /* 0x0000002418037981 */ /* 0x002ea2000c1f5900 */
[----:B------:R-:W-:Y:S05]  /*0530*/  YIELD ;  /* 0x0000000000007946 */ /* 0x000fea0003800000 */
[----:B--2---:R-:W-:-:S13]  /*0540*/  ISETP.GE.AND P0, PT, R3, R0, PT ;  /* 0x000000000300720c */ /* 0x004fda0003f06270 */
[----:B------:R-:W-:Y:S05]  /*0550*/  @!P0 BRA `(.L_x_7) ;  /* 0xfffffffc00f08947 */ /* 0x000fea000383ffff */
[----:B------:R-:W2:Y:S01]  /*0560*/  LDG.E.STRONG.SYS R11, desc[UR36][R24.64] ;  /* 0x00000024180b7981 */ /* 0x000ea2000c1f5900 */
[----:B------:R-:W2:Y:S01]  /*0570*/  LDC R10, c[0x0][0x3d8] ;  /* 0x0000f600ff0a7b82 */ /* 0x000ea20000000800 */
[----:B------:R-:W-:Y:S01]  /*0580*/  MOV R8, 0x0 ;  /* 0x0000000000087802 */ /* 0x000fe20000000f00 */
[----:B------:R-:W-:Y:S01]  /*0590*/  IMAD.MOV.U32 R22, RZ, RZ, RZ ;  /* 0x000000ffff167224 */ /* 0x000fe200078e00ff */
[----:B------:R0:W-:Y:S01]  /*05a0*/  STL [R1+0x28], R0 ;  /* 0x0000280001007387 */ /* 0x0001e20000100800 */
[----:B------:R-:W1:Y:S01]  /*05b0*/  LDCU.64 UR4, c[0x4][0x10] ;  /* 0x01000200ff0477ac */ /* 0x000e620008000a00 */
[----:B------:R-:W-:Y:S01]  /*05c0*/  MOV R6, R27 ;  /* 0x0000001b00067202 */ /* 0x000fe20000000f00 */
[----:B------:R-:W-:Y:S01]  /*05d0*/  IMAD.MOV.U32 R7, RZ, RZ, R26 ;  /* 0x000000ffff077224 */ /* 0x000fe200078e001a */
[----:B------:R0:W-:Y:S01]  /*05e0*/  STL.64 [R1+0x18], R22 ;  /* 0x0000181601007387 */ /* 0x0001e20000100a00 */
[----:B------:R-:W3:Y:S01]  /*05f0*/  LDC.64 R8, c[0x4][R8] ;  /* 0x0100000008087b82 */ /* 0x000ee20000000a00 */
[----:B-1----:R-:W-:-:S02]  /*0600*/  IMAD.U32 R4, RZ, RZ, UR4 ;  /* 0x00000004ff047e24 */ /* 0x002fc4000f8e00ff */
[----:B------:R-:W-:Y:S01]  /*0610*/  IMAD.U32 R5, RZ, RZ, UR5 ;  /* 0x00000005ff057e24 */ /* 0x000fe2000f8e00ff */
[----:B--23--:R0:W-:Y:S06]  /*0620*/  STL.64 [R1+0x20], R10 ;  /* 0x0000200a01007387 */ /* 0x00c1ec0000100a00 */
[----:B------:R-:W-:-:S07]  /*0630*/  LEPC R20, `(.L_x_6) ;  /* 0x000000001014794e */ /* 0x000fce0000000000 */
[----:B0-----:R-:W-:Y:S05]  /*0640*/  CALL.ABS.NOINC R8 ;  /* 0x0000000008007343 */ /* 0x001fea0003c00000 */
.L_x_6:
[----:B------:R-:W-:Y:S01]  /*0650*/  ISETP.NE.AND P1, PT, R17, RZ, PT ;  /* 0x000000ff1100720c */ /* 0x000fe20003f25270 */
[----:B------:R-:W-:Y:S05]  /*0660*/  WARPSYNC.ALL ;  /* 0x0000000000007948 */ /* 0x000fea0003800000 */
[----:B------:R-:W-:Y:S06]  /*0670*/  BAR.SYNC.DEFER_BLOCKING 0x0 ;  /* 0x0000000000007b1d */ /* 0x000fec0000010000 */
[----:B------:R-:W-:Y:S04]  /*0680*/  BSSY.RECONVERGENT B0, `(.L_x_8) ;  /* 0x0000005000007945 */ /* 0x000fe80003800200 */
[----:B------:R-:W-:Y:S05]  /*0690*/  @P1 BRA `(.L_x_9) ;  /* 0x00000000000c1947 */ /* 0x000fea0003800000 */
[----:B------:R-:W1:Y:S02]  /*06a0*/  LDG.E.STRONG.SYS R0, desc[UR36][R24.64+0x4] ;  /* 0x0000042418007981 */ /* 0x000e64000c1f5900 */
[----:B-1----:R-:W-:-:S05]  /*06b0*/  VIADD R3, R0, 0x1 ;  /* 0x0000000100037836 */ /* 0x002fca0000000000 */
[----:B------:R0:W-:Y:S02]  /*06c0*/  STG.E.STRONG.SYS desc[UR36][R24.64+0x4], R3 ;  /* 0x0000040318007986 */ /* 0x0001e4000c115924 */
.L_x_9:
[----:B------:R-:W-:Y:S05]  /*06d0*/  BSYNC.RECONVERGENT B0 ;  /* 0x0000000000007941 */ /* 0x000fea0003800200 */
.L_x_8:
[----:B------:R-:W-:Y:S01]  /*06e0*/  VIADD R23, R23, 0x1 ;  /* 0x0000000117177836 */ /* 0x000fe20000000000 */
[----:B------:R-:W-:Y:S04]  /*06f0*/  BAR.SYNC.DEFER_BLOCKING 0x0 ;  /* 0x0000000000007b1d */ /* 0x000fe80000010000 */
[----:B------:R-:W-:-:S13]  /*0700*/  ISETP.NE.AND P0, PT, R23, R19, PT ;  /* 0x000000131700720c */ /* 0x000fda0003f05270 */
[----:B------:R-:W-:Y:S05]  /*0710*/  @P0 BRA `(.L_x_10) ;  /* 0xfffffffc00700947 */ /* 0x000fea000383ffff */
.L_x_5:
[----:B------:R-:W-:Y:S05]  /*0720*/  @P1 BRA `(.L_x_11) ;  /* 0x0000000000541947 */ /* 0x000fea0003800000 */
[----:B------:R-:W2:Y:S02]  /*0730*/  LDCU UR4, c[0x0][0x3ac] ;  /* 0x00007580ff0477ac */ /* 0x000ea40008000800 */
[----:B--2---:R-:W-:-:S07]  /*0740*/  VIADDMNMX R0, R18, R19, UR4, PT ;  /* 0x0000000412007e46 */ /* 0x004fce000b800113 */
.L_x_12:
[----:B01----:R-:W2:Y:S01]  /*0750*/  LDG.E.STRONG.SYS R3, desc[UR36][R24.64] ;  /* 0x0000002418037981 */ /* 0x003ea2000c1f5900 */
[----:B------:R-:W-:Y:S05]  /*0760*/  YIELD ;  /* 0x0000000000007946 */ /* 0x000fea0003800000 */
[----:B--2---:R-:W-:-:S13]  /*0770*/  ISETP.GE.AND P0, PT, R3, R0, PT ;  /* 0x000000000300720c */ /* 0x004fda0003f06270 */
[----:B------:R-:W-:Y:S05]  /*0780*/  @!P0 BRA `(.L_x_12) ;  /* 0xfffffffc00f08947 */ /* 0x000fea000383ffff */
[----:B------:R-:W2:Y:S01]  /*0790*/  LDG.E.STRONG.SYS R9, desc[UR36][R24.64] ;  /* 0x0000002418097981 */ /* 0x000ea2000c1f5900 */
[----:B------:R-:W2:Y:S01]  /*07a0*/  LDC R8, c[0x0][0x3d8] ;  /* 0x0000f600ff087b82 */ /* 0x000ea20000000800 */
[----:B------:R-:W-:Y:S01]  /*07b0*/  IMAD.MOV.U32 R18, RZ, RZ, RZ ;  /* 0x000000ffff127224 */ /* 0x000fe200078e00ff */
[----:B------:R-:W-:Y:S01]  /*07c0*/  MOV R3, 0x0 ;  /* 0x0000000000037802 */ /* 0x000fe20000000f00 */
[----:B------:R0:W-:Y:S01]  /*07d0*/  STL [R1+0x10], R0 ;  /* 0x0000100001007387 */ /* 0x0001e20000100800 */
[----:B------:R-:W1:Y:S01]  /*07e0*/  LDCU.64 UR4, c[0x4][0x10] ;  /* 0x01000200ff0477ac */ /* 0x000e620008000a00 */
[----:B------:R-:W-:Y:S02]  /*07f0*/  IMAD.MOV.U32 R6, RZ, RZ, R16 ;  /* 0x000000ffff067224 */ /* 0x000fe400078e0010 */
[----:B------:R0:W-:Y:S01]  /*0800*/  STL.64 [R1], R18 ;  /* 0x0000001201007387 */ /* 0x0001e20000100a00 */
[----:B------:R0:W3:Y:S01]  /*0810*/  LDC.64 R10, c[0x4][R3] ;  /* 0x01000000030a7b82 */ /* 0x0000e20000000a00 */
[----:B------:R-:W-:-:S02]  /*0820*/  IMAD.MOV.U32 R7, RZ, RZ, R2 ;  /* 0x000000ffff077224 */ /* 0x000fc400078e0002 */
[----:B-1----:R-:W-:Y:S02]  /*0830*/  IMAD.U32 R4, RZ, RZ, UR4 ;  /* 0x00000004ff047e24 */ /* 0x002fe4000f8e00ff */
[----:B------:R-:W-:Y:S01]  /*0840*/  IMAD.U32 R5, RZ, RZ, UR5 ;  /* 0x00000005ff057e24 */ /* 0x000fe2000f8e00ff */
[----:B--23--:R0:W-:Y:S06]  /*0850*/  STL.64 [R1+0x8], R8 ;  /* 0x0000080801007387 */ /* 0x00c1ec0000100a00 */
[----:B------:R-:W-:-:S07]  /*0860*/  LEPC R20, `(.L_x_11) ;  /* 0x000000001014794e */ /* 0x000fce0000000000 */
[----:B0-----:R-:W-:Y:S05]  /*0870*/  CALL.ABS.NOINC R10 ;  /* 0x000000000a007343 */ /* 0x001fea0003c00000 */
.L_x_11:
[----:B------:R-:W-:Y:S01]  /*0880*/  ISETP.NE.AND P0, PT, R17, RZ, PT ;  /* 0x000000ff1100720c */ /* 0x000fe20003f05270 */
[----:B------:R-:W-:Y:S05]  /*0890*/  WARPSYNC.ALL ;  /* 0x0000000000007948 */ /* 0x000fea0003800000 */
[----:B------:R-:W-:Y:S06]  /*08a0*/  BAR.SYNC.DEFER_BLOCKING 0x0 ;  /* 0x0000000000007b1d */ /* 0x000fec0000010000 */
[----:B------:R-:W-:Y:S04]  /*08b0*/  BSSY.RECONVERGENT B0, `(.L_x_13) ;  /* 0x0000005000007945 */ /* 0x000fe80003800200 */
[----:B------:R-:W-:Y:S05]  /*08c0*/  @P0 BRA `(.L_x_14) ;  /* 0x00000000000c0947 */ /* 0x000fea0003800000 */
[----:B------:R-:W0:Y:S02]  /*08d0*/  LDG.E.STRONG.SYS R0, desc[UR36][R24.64+0x4] ;  /* 0x0000042418007981 */ /* 0x000e24000c1f5900 */
[----:B01----:R-:W-:-:S05]  /*08e0*/  VIADD R3, R0, 0x1 ;  /* 0x0000000100037836 */ /* 0x003fca0000000000 */
[----:B------:R2:W-:Y:S02]  /*08f0*/  STG.E.STRONG.SYS desc[UR36][R24.64+0x4], R3 ;  /* 0x0000040318007986 */ /* 0x0005e4000c115924 */
.L_x_14:
[----:B------:R-:W-:Y:S05]  /*0900*/  BSYNC.RECONVERGENT B0 ;  /* 0x0000000000007941 */ /* 0x000fea0003800200 */
.L_x_13:
[----:B------:R-:W-:Y:S06]  /*0910*/  BAR.SYNC.DEFER_BLOCKING 0x0 ;  /* 0x0000000000007b1d */ /* 0x000fec0000010000 */
[----:B------:R-:W-:Y:S05]  /*0920*/  EXIT ;  /* 0x000000000000794d */ /* 0x000fea0003800000 */
.L_x_0:
[----:B------:R-:W0:Y:S02]  /*0930*/  LDCU UR5, c[0x0][0x3b0] ;  /* 0x00007600ff0577ac */ /* 0x000e240008000800 */
[----:B0-----:R-:W-:-:S06]  /*0940*/  UIADD3 UR4, UPT, UPT, UR5, -0x1, URZ ;  /* 0xffffffff05047890 */ /* 0x001fcc000fffe0ff */
[----:B------:R-:W-:-:S13]  /*0950*/  ISETP.NE.AND P0, PT, R8, UR4, PT ;  /* 0x0000000408007c0c */ /* 0x000fda000bf05270 */
[----:B------:R-:W-:Y:S05]  /*0960*/  @P0 BRA `(.L_x_15) ;  /* 0x0000000400640947 */ /* 0x000fea0003800000 */
[----:B------:R-:W0:Y:S01]  /*0970*/  LDC R10, c[0x0][0x3d8] ;  /* 0x0000f600ff0a7b82 */ /* 0x000e220000000800 */
[----:B------:R-:W-:-:S07]  /*0980*/  ISETP.NE.AND P0, PT, R17, RZ, PT ;  /* 0x000000ff1100720c */ /* 0x000fce0003f05270 */
[----:B------:R-:W1:Y:S01]  /*0990*/  LDC.64 R24, c[0x0][0x3e0] ;  /* 0x0000f800ff187b82 */ /* 0x000e620000000a00 */
[----:B0-----:R-:W-:-:S04]  /*09a0*/  IMAD R3, R10, UR5, R8 ;  /* 0x000000050a037c24 */ /* 0x001fc8000f8e0208 */
[----:B-1----:R-:W-:Y:S01]  /*09b0*/  IMAD.WIDE R24, R3, 0x4, R24 ;  /* 0x0000000403187825 */ /* 0x002fe200078e0218 */
[----:B------:R-:W-:Y:S06]  /*09c0*/  @P0 BRA `(.L_x_16) ;  /* 0x0000000000500947 */ /* 0x000fec0003800000 */
[----:B------:R-:W0:Y:S02]  /*09d0*/  LDCU UR4, c[0x0][0x3ac] ;  /* 0x00007580ff0477ac */ /* 0x000e240008000800 */
[----:B0-----:R-:W-:-:S07]  /*09e0*/  VIMNMX R0, PT, PT, R18, UR4, PT ;  /* 0x0000000412007c48 */ /* 0x001fce000bfe0100 */
.L_x_17:
[----:B------:R-:W2:Y:S01]  /*09f0*/  LDG.E.STRONG.SYS R3, desc[UR36][R24.64] ;  /* 0x0000002418037981 */ /* 0x000ea2000c1f5900 */
[----:B------:R-:W-:Y:S05]  /*0a00*/  YIELD ;  /* 0x0000000000007946 */ /* 0x000fea0003800000 */
[----:B--2---:R-:W-:-:S13]  /*0a10*/  ISETP.GE.AND P0, PT, R3, R0, PT ;  /* 0x000000000300720c */ /* 0x004fda0003f06270 */
[----:B------:R-:W-:Y:S05]  /*0a20*/  @!P0 BRA `(.L_x_17) ;  /* 0xfffffffc00f08947 */ /* 0x000fea000383ffff */
[----:B------:R-:W2:Y:S01]  /*0a30*/  LDG.E.STRONG.SYS R11, desc[UR36][R24.64] ;  /* 0x00000024180b7981 */ /* 0x000ea2000c1f5900 */
[----:B------:R-:W-:Y:S01]  /*0a40*/  HFMA2 R9, -RZ, RZ, 0, 0 ;  /* 0x00000000ff097431 */ /* 0x000fe200000001ff */
[----:B------:R-:W-:Y:S01]  /*0a50*/  MOV R3, 0x0 ;  /* 0x0000000000037802 */ /* 0x000fe20000000f00 */
[----:B------:R-:W0:Y:S01]  /*0a60*/  LDCU.64 UR4, c[0x4][0x10] ;  /* 0x01000200ff0477ac */ /* 0x000e220008000a00 */
[----:B------:R1:W-:Y:S01]  /*0a70*/  STL [R1+0x10], R0 ;  /* 0x0000100001007387 */ /* 0x0003e20000100800 */
[----:B------:R-:W-:Y:S01]  /*0a80*/  IMAD.MOV.U32 R6, RZ, RZ, R16 ;  /* 0x000000ffff067224 */ /* 0x000fe200078e0010 */
[----:B------:R1:W3:Y:S01]  /*0a90*/  LDC.64 R12, c[0x4][R3] ;  /* 0x01000000030c7b82 */ /* 0x0002e20000000a00 */
[----:B------:R-:W-:Y:S01]  /*0aa0*/  IMAD.MOV.U32 R7, RZ, RZ, R2 ;  /* 0x000000ffff077224 */ /* 0x000fe200078e0002 */
[----:B------:R1:W-:Y:S01]  /*0ab0*/  STL.64 [R1], R8 ;  /* 0x0000000801007387 */ /* 0x0003e20000100a00 */
[----:B0-----:R-:W-:Y:S02]  /*0ac0*/  IMAD.U32 R4, RZ, RZ, UR4 ;  /* 0x00000004ff047e24 */ /* 0x001fe4000f8e00ff */
[----:B------:R-:W-:Y:S01]  /*0ad0*/  IMAD.U32 R5, RZ, RZ, UR5 ;  /* 0x00000005ff057e24 */ /* 0x000fe2000f8e00ff */
[----:B--23--:R1:W-:Y:S06]  /*0ae0*/  STL.64 [R1+0x8], R10 ;  /* 0x0000080a01007387 */ /* 0x00c3ec0000100a00 */
[----:B------:R-:W-:-:S07]  /*0af0*/  LEPC R20, `(.L_x_16) ;  /* 0x000000001014794e */ /* 0x000fce0000000000 */
[----:B-1----:R-:W-:Y:S05]  /*0b00*/  CALL.ABS.NOINC R12 ;  /* 0x000000000c007343 */ /* 0x002fea0003c00000 */
.L_x_16:
[----:B------:R-:W-:Y:S05]  /*0b10*/  WARPSYNC.ALL ;  /* 0x0000000000007948 */ /* 0x000fea0003800000 */
[----:B------:R-:W0:Y:S08]  /*0b20*/  LDC R19, c[0x0][0x3ac] ;  /* 0x0000eb00ff137b82 */ /* 0x000e300000000800 */
[----:B------:R-:W-:Y:S01]  /*0b30*/  BAR.SYNC.DEFER_BLOCKING 0x0 ;  /* 0x0000000000007b1d */ /* 0x000fe20000010000 */
[C---:B0-----:R-:W-:Y:S01]  /*0b40*/  ISETP.GE.AND P0, PT, R19.reuse, 0x3, PT ;  /* 0x000000031300780c */ /* 0x041fe20003f06270 */
[----:B------:R-:W-:-:S12]  /*0b50*/  VIADD R19, R19, 0xffffffff ;  /* 0xffffffff13137836 */ /* 0x000fd80000000000 */
[----:B------:R-:W-:Y:S05]  /*0b60*/  @!P0 BRA `(.L_x_18) ;  /* 0x00000000007c8947 */ /* 0x000fea0003800000 */
[----:B------:R-:W-:Y:S01]  /*0b70*/  IADD3 R27, P0, PT, R16, 0x18, RZ ;  /* 0x00000018101b7810 */ /* 0x000fe20007f1e0ff */
[----:B------:R-:W-:-:S04]  /*0b80*/  IMAD.MOV.U32 R23, RZ, RZ, 0x1 ;  /* 0x00000001ff177424 */ /* 0x000fc800078e00ff */
[----:B------:R-:W-:-:S08]  /*0b90*/  IMAD.X R26, RZ, RZ, R2, P0 ;  /* 0x000000ffff1a7224 */ /* 0x000fd000000e0602 */
.L_x_21:
[----:B------:R-:W-:-:S13]  /*0ba0*/  ISETP.NE.AND P0, PT, R17, RZ, PT ;  /* 0x000000ff1100720c */ /* 0x000fda0003f05270 */
[----:B------:R-:W-:Y:S05]  /*0bb0*/  @P0 BRA `(.L_x_19) ;  /* 0x0000000000540947 */ /* 0x000fea0003800000 */
[----:B------:R-:W0:Y:S02]  /*0bc0*/  LDCU UR4, c[0x0][0x3ac] ;  /* 0x00007580ff0477ac */ /* 0x000e240008000800 */
[----:B0-----:R-:W-:-:S07]  /*0bd0*/  VIADDMNMX R0, R23, R18, UR4, PT ;  /* 0x0000000417007e46 */ /* 0x001fce000b800112 */
.L_x_20:
[----:B------:R-:W2:Y:S01]  /*0be0*/  LDG.E.STRONG.SYS R3, desc[UR36][R24.64] ;  /* 0x0000002418037981 */ /* 0x000ea2000c1f5900 */
[----:B------:R-:W-:Y:S05]  /*0bf0*/  YIELD ;  /* 0x0000000000007946 */ /* 0x000fea0003800000 */
[----:B--2---:R-:W-:-:S13]  /*0c00*/  ISETP.GE.AND P0, PT, R3, R0, PT ;  /* 0x000000000300720c */ /* 0x004fda0003f06270 */
[----:B------:R-:W-:Y:S05]  /*0c10*/  @!P0 BRA `(.L_x_20) ;  /* 0xfffffffc00f08947 */ /* 0x000fea000383ffff */
[----:B------:R-:W2:Y:S01]  /*0c20*/  LDG.E.STRONG.SYS R11, desc[UR36][R24.64] ;  /* 0x00000024180b7981 */ /* 0x000ea2000c1f5900 */
[----:B------:R-:W2:Y:S01]  /*0c30*/  LDC R10, c[0x0][0x3d8] ;  /* 0x0000f600ff0a7b82 */ /* 0x000ea20000000800 */
[----:B------:R-:W-:Y:S01]  /*0c40*/  MOV R8, 0x0 ;  /* 0x0000000000087802 */ /* 0x000fe20000000f00 */
[----:B------:R-:W0:Y:S01]  /*0c50*/  LDCU.64 UR4, c[0x4][0x10] ;  /* 0x01000200ff0477ac */ /* 0x000e220008000a00 */
[----:B------:R1:W-:Y:S01]  /*0c60*/  STL [R1+0x28], R0 ;  /* 0x0000280001007387 */ /* 0x0003e20000100800 */
[----:B------:R-:W-:Y:S01]  /*0c70*/  MOV R6, R27 ;  /* 0x0000001b00067202 */ /* 0x000fe20000000f00 */
[----:B------:R-:W-:-:S03]  /*0c80*/  IMAD.MOV.U32 R7, RZ, RZ, R26 ;  /* 0x000000ffff077224 */ /* 0x000fc600078e001a */
[----:B------:R-:W3:Y:S08]  /*0c90*/  LDC R22, c[0x0][0x388] ;  /* 0x0000e200ff167b82 */ /* 0x000ef00000000800 */
[----:B------:R-:W4:Y:S01]  /*0ca0*/  LDC.64 R8, c[0x4][R8] ;  /* 0x0100000008087b82 */ /* 0x000f220000000a00 */
[----:B0-----:R-:W-:Y:S02]  /*0cb0*/  IMAD.U32 R4, RZ, RZ, UR4 ;  /* 0x00000004ff047e24 */ /* 0x001fe4000f8e00ff */
[----:B------:R-:W-:Y:S01]  /*0cc0*/  IMAD.U32 R5, RZ, RZ, UR5 ;  /* 0x00000005ff057e24 */ /* 0x000fe2000f8e00ff */
[----:B---3--:R1:W-:Y:S04]  /*0cd0*/  STL.64 [R1+0x18], R22 ;  /* 0x0000181601007387 */ /* 0x0083e80000100a00 */
[----:B--2-4-:R1:W-:Y:S02]  /*0ce0*/  STL.64 [R1+0x20], R10 ;  /* 0x0000200a01007387 */ /* 0x0143e40000100a00 */
[----:B------:R-:W-:-:S07]  /*0cf0*/  LEPC R20, `(.L_x_19) ;  /* 0x000000001014794e */ /* 0x000fce0000000000 */
[----:B-1----:R-:W-:Y:S05]  /*0d00*/  CALL.ABS.NOINC R8 ;  /* 0x0000000008007343 */ /* 0x002fea0003c00000 */
.L_x_19:
[----:B------:R-:W-:Y:S05]  /*0d10*/  WARPSYNC.ALL ;  /* 0x0000000000007948 */ /* 0x000fea0003800000 */
[----:B------:R-:W-:Y:S01]  /*0d20*/  VIADD R23, R23, 0x1 ;  /* 0x0000000117177836 */ /* 0x000fe20000000000 */
[----:B------:R-:W-:Y:S04]  /*0d30*/  BAR.SYNC.DEFER_BLOCKING 0x0 ;  /* 0x0000000000007b1d */ /* 0x000fe80000010000 */
[----:B------:R-:W-:-:S13]  /*0d40*/  ISETP.NE.AND P0, PT, R23, R19, PT ;  /* 0x000000131700720c */ /* 0x000fda0003f05270 */
[----:B------:R-:W-:Y:S05]  /*0d50*/  @P0 BRA `(.L_x_21) ;  /* 0xfffffffc00900947 */ /* 0x000fea000383ffff */
.L_x_18:
[----:B------:R-:W-:-:S13]  /*0d60*/  ISETP.NE.AND P0, PT, R17, RZ, PT ;  /* 0x000000ff1100720c */ /* 0x000fda0003f05270 */
[----:B------:R-:W-:Y:S05]  /*0d70*/  @P0 BRA `(.L_x_22) ;  /* 0x0000000000540947 */ /* 0x000fea0003800000 */
[----:B------:R-:W0:Y:S02]  /*0d80*/  LDCU UR4, c[0x0][0x3ac] ;  /* 0x00007580ff0477ac */ /* 0x000e240008000800 */
[----:B0-----:R-:W-:-:S07]  /*0d90*/  VIADDMNMX R0, R18, R19, UR4, PT ;  /* 0x0000000412007e46 */ /* 0x001fce000b800113 */
.L_x_23:
[----:B------:R-:W2:Y:S01]  /*0da0*/  LDG.E.STRONG.SYS R3, desc[UR36][R24.64] ;  /* 0x0000002418037981 */ /* 0x000ea2000c1f5900 */
[----:B------:R-:W-:Y:S05]  /*0db0*/  YIELD ;  /* 0x0000000000007946 */ /* 0x000fea0003800000 */
[----:B--2---:R-:W-:-:S13]  /*0dc0*/  ISETP.GE.AND P0, PT, R3, R0, PT ;  /* 0x000000000300720c */ /* 0x004fda0003f06270 */
[----:B------:R-:W-:Y:S05]  /*0dd0*/  @!P0 BRA `(.L_x_23) ;  /* 0xfffffffc00f08947 */ /* 0x000fea000383ffff */
[----:B------:R-:W2:Y:S01]  /*0de0*/  LDG.E.STRONG.SYS R9, desc[UR36][R24.64] ;  /* 0x0000002418097981 */ /* 0x000ea2000c1f5900 */
[----:B------:R-:W0:Y:S01]  /*0df0*/  LDC R18, c[0x0][0x388] ;  /* 0x0000e200ff127b82 */ /* 0x000e220000000800 */
[----:B------:R-:W-:Y:S01]  /*0e00*/  MOV R3, 0x0 ;  /* 0x0000000000037802 */ /* 0x000fe20000000f00 */
[----:B------:R-:W1:Y:S01]  /*0e10*/  LDCU.64 UR4, c[0x4][0x10] ;  /* 0x01000200ff0477ac */ /* 0x000e620008000a00 */
[----:B------:R3:W-:Y:S01]  /*0e20*/  STL [R1+0x10], R0 ;  /* 0x0000100001007387 */ /* 0x0007e20000100800 */
[----:B------:R-:W-:Y:S02]  /*0e30*/  IMAD.MOV.U32 R6, RZ, RZ, R16 ;  /* 0x000000ffff067224 */ /* 0x000fe400078e0010 */
[----:B------:R-:W-:Y:S02]  /*0e40*/  IMAD.MOV.U32 R7, RZ, RZ, R2 ;  /* 0x000000ffff077224 */ /* 0x000fe400078e0002 */
[----:B------:R-:W2:Y:S08]  /*0e50*/  LDC R8, c[0x0][0x3d8] ;  /* 0x0000f600ff087b82 */ /* 0x000eb00000000800 */
[----:B------:R3:W4:Y:S01]  /*0e60*/  LDC.64 R10, c[0x4][R3] ;  /* 0x01000000030a7b82 */ /* 0x0007220000000a00 */
[----:B-1----:R-:W-:-:S02]  /*0e70*/  IMAD.U32 R4, RZ, RZ, UR4 ;  /* 0x00000004ff047e24 */ /* 0x002fc4000f8e00ff */
[----:B------:R-:W-:Y:S01]  /*0e80*/  IMAD.U32 R5, RZ, RZ, UR5 ;  /* 0x00000005ff057e24 */ /* 0x000fe2000f8e00ff */
[----:B0-----:R3:W-:Y:S04]  /*0e90*/  STL.64 [R1], R18 ;  /* 0x0000001201007387 */ /* 0x0017e80000100a00 */
[----:B--2-4-:R3:W-:Y:S02]  /*0ea0*/  STL.64 [R1+0x8], R8 ;  /* 0x0000080801007387 */ /* 0x0147e40000100a00 */
[----:B------:R-:W-:-:S07]  /*0eb0*/  LEPC R20, `(.L_x_22) ;  /* 0x000000001014794e */ /* 0x000fce0000000000 */
[----:B---3--:R-:W-:Y:S05]  /*0ec0*/  CALL.ABS.NOINC R10 ;  /* 0x000000000a007343 */ /* 0x008fea0003c00000 */
.L_x_22:
[----:B------:R-:W-:Y:S05]  /*0ed0*/  WARPSYNC.ALL ;  /* 0x0000000000007948 */ /* 0x000fea0003800000 */
[----:B------:R-:W-:Y:S06]  /*0ee0*/  BAR.SYNC.DEFER_BLOCKING 0x0 ;  /* 0x0000000000007b1d */ /* 0x000fec0000010000 */
[----:B------:R-:W-:Y:S05]  /*0ef0*/  EXIT ;  /* 0x000000000000794d */ /* 0x000fea0003800000 */
.L_x_15:
        /* <DEDUP_REMOVED lines=8> */
.L_x_25:
[----:B------:R-:W2:Y:S01]  /*0f80*/  LDG.E.STRONG.SYS R3, desc[UR36][R24.64] ;  /* 0x0000002418037981 */ /* 0x000ea2000c1f5900 */
[----:B------:R-:W-:Y:S05]  /*0f90*/  YIELD ;  /* 0x0000000000007946 */ /* 0x000fea0003800000 */
[----:B--2---:R-:W-:-:S13]  /*0fa0*/  ISETP.GE.AND P0, PT, R3, R0, PT ;  /* 0x000000000300720c */ /* 0x004fda0003f06270 */
[----:B------:R-:W-:Y:S05]  /*0fb0*/  @!P0 BRA `(.L_x_25) ;  /* 0xfffffffc00f08947 */ /* 0x000fea000383ffff */
[----:B------:R-:W2:Y:S01]  /*0fc0*/  LDG.E.STRONG.SYS R11, desc[UR36][R24.64] ;  /* 0x00000024180b7981 */ /* 0x000ea2000c1f5900 */
[----:B------:R-:W-:Y:S01]  /*0fd0*/  IMAD.MOV.U32 R12, RZ, RZ, R8 ;  /* 0x000000ffff0c7224 */ /* 0x000fe200078e0008 */
[----:B------:R-:W-:Y:S01]  /*0fe0*/  MOV R3, 0x0 ;  /* 0x0000000000037802 */ /* 0x000fe20000000f00 */
[----:B------:R-:W-:Y:S01]  /*0ff0*/  IMAD.MOV.U32 R13, RZ, RZ, RZ ;  /* 0x000000ffff0d7224 */ /* 0x000fe200078e00ff */
[----:B------:R0:W-:Y:S01]  /*1000*/  STL [R1+0x10], R0 ;  /* 0x0000100001007387 */ /* 0x0001e20000100800 */
[----:B------:R-:W1:Y:S01]  /*1010*/  LDCU.64 UR4, c[0x4][0x10] ;  /* 0x01000200ff0477ac */ /* 0x000e620008000a00 */
[----:B------:R0:W3:Y:S01]  /*1020*/  LDC.64 R8, c[0x4][R3] ;  /* 0x0100000003087b82 */ /* 0x0000e20000000a00 */
[----:B------:R-:W-:Y:S01]  /*1030*/  IMAD.MOV.U32 R6, RZ, RZ, R16 ;  /* 0x000000ffff067224 */ /* 0x000fe200078e0010 */
[----:B------:R0:W-:Y:S01]  /*1040*/  STL.64 [R1], R12 ;  /* 0x0000000c01007387 */ /* 0x0001e20000100a00 */
[----:B------:R-:W-:Y:S02]  /*1050*/  IMAD.MOV.U32 R7, RZ, RZ, R2 ;  /* 0x000000ffff077224 */ /* 0x000fe400078e0002 */
[----:B-1----:R-:W-:Y:S01]  /*1060*/  IMAD.U32 R4, RZ, RZ, UR4 ;  /* 0x00000004ff047e24 */ /* 0x002fe2000f8e00ff */
[----:B------:R-:W-:Y:S01]  /*1070*/  MOV R5, UR5 ;  /* 0x0000000500057c02 */ /* 0x000fe20008000f00 */
[----:B--23--:R0:W-:Y:S06]  /*1080*/  STL.64 [R1+0x8], R10 ;  /* 0x0000080a01007387 */ /* 0x00c1ec0000100a00 */
[----:B------:R-:W-:-:S07]  /*1090*/  LEPC R20, `(.L_x_24) ;  /* 0x000000001014794e */ /* 0x000fce0000000000 */
[----:B0-----:R-:W-:Y:S05]  /*10a0*/  CALL.ABS.NOINC R8 ;  /* 0x0000000008007343 */ /* 0x001fea0003c00000 */
.L_x_24:
        /* <DEDUP_REMOVED lines=9> */
.L_x_27:
[----:B------:R-:W-:Y:S05]  /*1140*/  BSYNC.RECONVERGENT B0 ;  /* 0x0000000000007941 */ /* 0x000fea0003800200 */
.L_x_26:
[----:B------:R-:W-:Y:S01]  /*1150*/  BAR.SYNC.DEFER_BLOCKING 0x0 ;  /* 0x0000000000007b1d */ /* 0x000fe20000010000 */
[C---:B0-----:R-:W-:Y:S01]  /*1160*/  ISETP.GE.AND P0, PT, R19.reuse, 0x3, PT ;  /* 0x000000031300780c */ /* 0x041fe20003f06270 */
[----:B------:R-:W-:-:S12]  /*1170*/  VIADD R19, R19, 0xffffffff ;  /* 0xffffffff13137836 */ /* 0x000fd80000000000 */
[----:B------:R-:W-:Y:S05]  /*1180*/  @!P0 BRA `(.L_x_28) ;  /* 0x00000000009c8947 */ /* 0x000fea0003800000 */
[----:B------:R-:W-:Y:S01]  /*1190*/  IADD3 R27, P0, PT, R16, 0x18, RZ ;  /* 0x00000018101b7810 */ /* 0x000fe20007f1e0ff */
[----:B------:R-:W-:-:S04]  /*11a0*/  IMAD.MOV.U32 R23, RZ, RZ, 0x1 ;  /* 0x00000001ff177424 */ /* 0x000fc800078e00ff */
[----:B------:R-:W-:-:S08]  /*11b0*/  IMAD.X R26, RZ, RZ, R2, P0 ;  /* 0x000000ffff1a7224 */ /* 0x000fd000000e0602 */
.L_x_33:
[----:B------:R-:W-:-:S13]  /*11c0*/  ISETP.NE.AND P0, PT, R17, RZ, PT ;  /* 0x000000ff1100720c */ /* 0x000fda0003f05270 */
[----:B0-----:R-:W-:Y:S05]  /*11d0*/  @P0 BRA `(.L_x_29) ;  /* 0x0000000000540947 */ /* 0x001fea0003800000 */
[----:B------:R-:W0:Y:S02]  /*11e0*/  LDCU UR4, c[0x0][0x3ac] ;  /* 0x00007580ff0477ac */ /* 0x000e240008000800 */
[----:B0-----:R-:W-:-:S07]  /*11f0*/  VIADDMNMX R0, R23, R18, UR4, PT ;  /* 0x0000000417007e46 */ /* 0x001fce000b800112 */
.L_x_30:
[----:B-1----:R-:W2:Y:S01]  /*1200*/  LDG.E.STRONG.SYS R3, desc[UR36][R24.64] ;  /* 0x0000002418037981 */ /* 0x002ea2000c1f5900 */
        /* <DEDUP_REMOVED lines=8> */
[----:B------:R-:W-:Y:S01]  /*1290*/  IMAD.MOV.U32 R6, RZ, RZ, R27 ;  /* 0x000000ffff067224 */ /* 0x000fe200078e001b */
[----:B------:R-:W-:-:S03]  /*12a0*/  MOV R7, R26 ;  /* 0x0000001a00077202 */ /* 0x000fc60000000f00 */
        /* <DEDUP_REMOVED lines=8> */
.L_x_29:
        /* <DEDUP_REMOVED lines=8> */
.L_x_32:
[----:B------:R-:W-:Y:S05]  /*13b0*/  BSYNC.RECONVERGENT B0 ;  /* 0x0000000000007941 */ /* 0x000fea0003800200 */
.L_x_31:
[----:B------:R-:W-:Y:S01]  /*13c0*/  VIADD R23, R23, 0x1 ;  /* 0x0000000117177836 */ /* 0x000fe20000000000 */
[----:B------:R-:W-:Y:S04]  /*13d0*/  BAR.SYNC.DEFER_BLOCKING 0x0 ;  /* 0x0000000000007b1d */ /* 0x000fe80000010000 */
[----:B------:R-:W-:-:S13]  /*13e0*/  ISETP.NE.AND P0, PT, R23, R19, PT ;  /* 0x000000131700720c */ /* 0x000fda0003f05270 */
[----:B------:R-:W-:Y:S05]  /*13f0*/  @P0 BRA `(.L_x_33) ;  /* 0xfffffffc00700947 */ /* 0x000fea000383ffff */
.L_x_28:
[----:B------:R-:W-:Y:S05]  /*1400*/  @P1 BRA `(.L_x_34) ;  /* 0x0000000000541947 */ /* 0x000fea0003800000 */
[----:B------:R-:W2:Y:S02]  /*1410*/  LDCU UR4, c[0x0][0x3ac] ;  /* 0x00007580ff0477ac */ /* 0x000ea40008000800 */
[----:B--2---:R-:W-:-:S07]  /*1420*/  VIADDMNMX R0, R18, R19, UR4, PT ;  /* 0x0000000412007e46 */ /* 0x004fce000b800113 */
.L_x_35:
[----:B01----:R-:W2:Y:S01]  /*1430*/  LDG.E.STRONG.SYS R3, desc[UR36][R24.64] ;  /* 0x0000002418037981 */ /* 0x003ea2000c1f5900 */
        /* <DEDUP_REMOVED lines=18> */
.L_x_34:
        /* <DEDUP_REMOVED lines=8> */
.L_x_37:
[----:B------:R-:W-:Y:S05]  /*15e0*/  BSYNC.RECONVERGENT B0 ;  /* 0x0000000000007941 */ /* 0x000fea0003800200 */
.L_x_36:
[----:B------:R-:W-:Y:S06]  /*15f0*/  BAR.SYNC.DEFER_BLOCKING 0x0 ;  /* 0x0000000000007b1d */ /* 0x000fec0000010000 */
[----:B------:R-:W-:Y:S05]  /*1600*/  EXIT ;  /* 0x000000000000794d */ /* 0x000fea0003800000 */
.L_x_38:
[----:B------:R-:W-:-:S00]  /*1610*/  BRA `(.L_x_38) ;  /* 0xfffffffc00fc7947 */ /* 0x000fc0000383ffff */
[----:B------:R-:W-:-:S00]  /*1620*/  NOP ;  /* 0x0000000000007918 */ /* 0x000fc00000000000 */
        /* <DEDUP_REMOVED lines=13> */
.L_x_39:


//--------------------- .nv.global.init           --------------------------
	.section	.nv.global.init,"aw",@progbits
.nv.global.init:
	.type		$str,@object
	.size		$str,(.L_1 - $str)
$str:
        /*0000*/ 	.byte	0x63, 0x75, 0x72, 0x42, 0x61, 0x74, 0x63, 0x68, 0x3a, 0x20, 0x25, 0x64, 0x2c, 0x20, 0x74, 0x69
        /*0010*/ 	.byte	0x6c, 0x65, 0x49, 0x64, 0x78, 0x3a, 0x20, 0x25, 0x64, 0x2c, 0x20, 0x74, 0x69, 0x6d, 0x65, 0x70
        /*0020*/ 	.byte	0x69, 0x65, 0x63, 0x65, 0x3a, 0x20, 0x25, 0x64, 0x2c, 0x20, 0x76, 0x61, 0x6c, 0x75, 0x65, 0x3a
        /*0030*/ 	.byte	0x20, 0x25, 0x64, 0x2c, 0x20, 0x6c, 0x69, 0x6d, 0x69, 0x74, 0x3a, 0x20, 0x25, 0x64, 0x0a, 0x00
.L_1:


//--------------------- .nv.shared.reserved.0     --------------------------
	.section	.nv.shared.reserved.0,"aw",@nobits
	.weak		__nv_reservedSMEM_offset_0_alias
	.size		__nv_reservedSMEM_offset_0_alias, 0, 64
	.other		__nv_reservedSMEM_offset_0_alias,@"STO_CUDA_RESERVED_SHARED STV_DEFAULT"
__nv_reservedSMEM_offset_0_alias:
	.zero		0
	.zero		64


//--------------------- .nv.global                --------------------------
	.section	.nv.global,"aw",@nobits
	.align	4
.nv.global:
	.type		row,@object
	.size		row,(.L_0 - row)
row:
	.zero		4
.L_0:


//--------------------- .nv.constant0._Z8GPU_TilePViiiiiiiiiiiiiiiiiPiiiiiS0_ --------------------------
	.section	.nv.constant0._Z8GPU_TilePViiiiiiiiiiiiiiiiiPiiiiiS0_,"a",@progbits
	.sectionflags	@""
	.align	4
.nv.constant0._Z8GPU_TilePViiiiiiiiiiiiiiiiiPiiiiiS0_:
	.zero		1000


//--------------------- SYMBOLS --------------------------

	.type		.nv.reservedSmem.offset0,@object
	.size		.nv.reservedSmem.offset0,0x4
	.type		vprintf,@function
